//
// Generated by NVIDIA NVVM Compiler
//
// Compiler Build ID: CL-36424714
// Cuda compilation tools, release 13.0, V13.0.88
// Based on NVVM 20.0.0
//

.version 9.0
.target sm_100
.address_size 64

	// .globl	_Z13gpuScanKernelIiLj128EEvPT_S1_j
.extern .func  (.param .b32 func_retval0) vprintf
(
	.param .b64 vprintf_param_0,
	.param .b64 vprintf_param_1
)
;
// _ZZ13gpuScanKernelIiLj128EEvPT_S1_jE1s has been demoted
// _ZZ13gpuScanKernelIfLj128EEvPT_S1_jE1s has been demoted
// _ZZ13gpuScanKernelIcLj128EEvPT_S1_jE1s has been demoted
.global .align 1 .b8 $str[6] = {82, 73, 71, 72, 84};
.global .align 1 .b8 $str$1[6] = {87, 82, 79, 78, 71};
.global .align 1 .b8 $str$2[2] = {61};
.global .align 1 .b8 $str$3[2] = {33};
.global .align 1 .b8 $str$4[30] = {37, 115, 58, 32, 105, 32, 61, 32, 37, 100, 44, 32, 115, 91, 105, 93, 32, 61, 32, 37, 100, 32, 37, 115, 61, 32, 37, 100, 10};

.visible .entry _Z13gpuScanKernelIiLj128EEvPT_S1_j(
	.param .u64 .ptr .align 1 _Z13gpuScanKernelIiLj128EEvPT_S1_j_param_0,
	.param .u64 .ptr .align 1 _Z13gpuScanKernelIiLj128EEvPT_S1_j_param_1,
	.param .u32 _Z13gpuScanKernelIiLj128EEvPT_S1_j_param_2
)
{
	.local .align 8 .b8 	__local_depot0[32];
	.reg .b64 	%SP;
	.reg .b64 	%SPL;
	.reg .pred 	%p<11>;
	.reg .b32 	%r<38>;
	.reg .b64 	%rd<23>;
	// demoted variable
	.shared .align 4 .b8 _ZZ13gpuScanKernelIiLj128EEvPT_S1_jE1s[512];
	mov.u64 	%SPL, __local_depot0;
	cvta.local.u64 	%SP, %SPL;
	ld.param.u64 	%rd2, [_Z13gpuScanKernelIiLj128EEvPT_S1_j_param_0];
	ld.param.u64 	%rd3, [_Z13gpuScanKernelIiLj128EEvPT_S1_j_param_1];
	ld.param.u32 	%r5, [_Z13gpuScanKernelIiLj128EEvPT_S1_j_param_2];
	cvta.to.global.u64 	%rd1, %rd3;
	mov.u32 	%r1, %tid.x;
	setp.ne.s32 	%p1, %r1, 127;
	@%p1 bra 	$L__BB0_2;
	mov.b32 	%r36, 0;
	st.global.u32 	[%rd1], %r36;
	bra.uni 	$L__BB0_19;
$L__BB0_2:
	setp.ge.u32 	%p2, %r1, %r5;
	mov.b32 	%r37, 0;
	@%p2 bra 	$L__BB0_4;
	cvta.to.global.u64 	%rd4, %rd2;
	mul.wide.u32 	%rd5, %r1, 4;
	add.s64 	%rd6, %rd4, %rd5;
	ld.global.u32 	%r37, [%rd6];
$L__BB0_4:
	shl.b32 	%r7, %r1, 2;
	mov.u32 	%r8, _ZZ13gpuScanKernelIiLj128EEvPT_S1_jE1s;
	add.s32 	%r4, %r8, %r7;
	st.shared.u32 	[%r4], %r37;
	bar.sync 	0;
	setp.gt.u32 	%p3, %r1, 126;
	@%p3 bra 	$L__BB0_6;
	ld.shared.u32 	%r9, [%r4];
	ld.shared.u32 	%r10, [%r4+4];
	add.s32 	%r11, %r10, %r9;
	st.shared.u32 	[%r4+4], %r11;
$L__BB0_6:
	bar.sync 	0;
	setp.gt.u32 	%p4, %r1, 125;
	@%p4 bra 	$L__BB0_8;
	ld.shared.u32 	%r12, [%r4];
	ld.shared.u32 	%r13, [%r4+8];
	add.s32 	%r14, %r13, %r12;
	st.shared.u32 	[%r4+8], %r14;
$L__BB0_8:
	bar.sync 	0;
	setp.gt.u32 	%p5, %r1, 123;
	@%p5 bra 	$L__BB0_10;
	ld.shared.u32 	%r15, [%r4];
	ld.shared.u32 	%r16, [%r4+16];
	add.s32 	%r17, %r16, %r15;
	st.shared.u32 	[%r4+16], %r17;
$L__BB0_10:
	bar.sync 	0;
	setp.gt.u32 	%p6, %r1, 119;
	@%p6 bra 	$L__BB0_12;
	ld.shared.u32 	%r18, [%r4];
	ld.shared.u32 	%r19, [%r4+32];
	add.s32 	%r20, %r19, %r18;
	st.shared.u32 	[%r4+32], %r20;
$L__BB0_12:
	bar.sync 	0;
	setp.gt.u32 	%p7, %r1, 111;
	@%p7 bra 	$L__BB0_14;
	ld.shared.u32 	%r21, [%r4];
	ld.shared.u32 	%r22, [%r4+64];
	add.s32 	%r23, %r22, %r21;
	st.shared.u32 	[%r4+64], %r23;
$L__BB0_14:
	bar.sync 	0;
	setp.gt.u32 	%p8, %r1, 95;
	@%p8 bra 	$L__BB0_16;
	ld.shared.u32 	%r24, [%r4];
	ld.shared.u32 	%r25, [%r4+128];
	add.s32 	%r26, %r25, %r24;
	st.shared.u32 	[%r4+128], %r26;
$L__BB0_16:
	bar.sync 	0;
	setp.gt.u32 	%p9, %r1, 63;
	@%p9 bra 	$L__BB0_18;
	ld.shared.u32 	%r27, [%r4];
	ld.shared.u32 	%r28, [%r4+256];
	add.s32 	%r29, %r28, %r27;
	st.shared.u32 	[%r4+256], %r29;
$L__BB0_18:
	add.u64 	%rd7, %SP, 0;
	add.u64 	%rd8, %SPL, 0;
	bar.sync 	0;
	bar.sync 	0;
	ld.shared.u32 	%r30, [%r4];
	mul.wide.u32 	%rd9, %r1, 4;
	add.s64 	%rd10, %rd1, %rd9;
	st.global.u32 	[%rd10+4], %r30;
	add.s32 	%r31, %r1, 2;
	mad.lo.s32 	%r32, %r31, %r1, %r31;
	shr.u32 	%r33, %r32, 1;
	setp.eq.s32 	%p10, %r30, %r33;
	mov.u64 	%rd11, $str$1;
	cvta.global.u64 	%rd12, %rd11;
	mov.u64 	%rd13, $str;
	cvta.global.u64 	%rd14, %rd13;
	selp.b64 	%rd15, %rd14, %rd12, %p10;
	mov.u64 	%rd16, $str$3;
	cvta.global.u64 	%rd17, %rd16;
	mov.u64 	%rd18, $str$2;
	cvta.global.u64 	%rd19, %rd18;
	selp.b64 	%rd20, %rd19, %rd17, %p10;
	st.local.u64 	[%rd8], %rd15;
	st.local.v2.u32 	[%rd8+8], {%r1, %r30};
	st.local.u64 	[%rd8+16], %rd20;
	st.local.u32 	[%rd8+24], %r33;
	mov.u64 	%rd21, $str$4;
	cvta.global.u64 	%rd22, %rd21;
	{ // callseq 0, 0
	.param .b64 param0;
	st.param.b64 	[param0], %rd22;
	.param .b64 param1;
	st.param.b64 	[param1], %rd7;
	.param .b32 retval0;
	call.uni (retval0), 
	vprintf, 
	(
	param0, 
	param1
	);
	ld.param.b32 	%r34, [retval0];
	} // callseq 0
$L__BB0_19:
	ret;

}
	// .globl	_Z13gpuScanKernelIfLj128EEvPT_S1_j
.visible .entry _Z13gpuScanKernelIfLj128EEvPT_S1_j(
	.param .u64 .ptr .align 1 _Z13gpuScanKernelIfLj128EEvPT_S1_j_param_0,
	.param .u64 .ptr .align 1 _Z13gpuScanKernelIfLj128EEvPT_S1_j_param_1,
	.param .u32 _Z13gpuScanKernelIfLj128EEvPT_S1_j_param_2
)
{
	.local .align 8 .b8 	__local_depot1[40];
	.reg .b64 	%SP;
	.reg .b64 	%SPL;
	.reg .pred 	%p<11>;
	.reg .b32 	%r<12>;
	.reg .b32 	%f<28>;
	.reg .b64 	%rd<23>;
	.reg .b64 	%fd<3>;
	// demoted variable
	.shared .align 4 .b8 _ZZ13gpuScanKernelIfLj128EEvPT_S1_jE1s[512];
	mov.u64 	%SPL, __local_depot1;
	cvta.local.u64 	%SP, %SPL;
	ld.param.u64 	%rd2, [_Z13gpuScanKernelIfLj128EEvPT_S1_j_param_0];
	ld.param.u64 	%rd3, [_Z13gpuScanKernelIfLj128EEvPT_S1_j_param_1];
	ld.param.u32 	%r3, [_Z13gpuScanKernelIfLj128EEvPT_S1_j_param_2];
	cvta.to.global.u64 	%rd1, %rd3;
	mov.u32 	%r1, %tid.x;
	setp.ne.s32 	%p1, %r1, 127;
	@%p1 bra 	$L__BB1_2;
	mov.b32 	%r11, 0;
	st.global.u32 	[%rd1], %r11;
	bra.uni 	$L__BB1_19;
$L__BB1_2:
	setp.ge.u32 	%p2, %r1, %r3;
	mov.f32 	%f27, 0f00000000;
	@%p2 bra 	$L__BB1_4;
	cvta.to.global.u64 	%rd4, %rd2;
	mul.wide.u32 	%rd5, %r1, 4;
	add.s64 	%rd6, %rd4, %rd5;
	ld.global.f32 	%f27, [%rd6];
$L__BB1_4:
	shl.b32 	%r4, %r1, 2;
	mov.u32 	%r5, _ZZ13gpuScanKernelIfLj128EEvPT_S1_jE1s;
	add.s32 	%r2, %r5, %r4;
	st.shared.f32 	[%r2], %f27;
	bar.sync 	0;
	setp.gt.u32 	%p3, %r1, 126;
	@%p3 bra 	$L__BB1_6;
	ld.shared.f32 	%f4, [%r2];
	ld.shared.f32 	%f5, [%r2+4];
	add.f32 	%f6, %f4, %f5;
	st.shared.f32 	[%r2+4], %f6;
$L__BB1_6:
	bar.sync 	0;
	setp.gt.u32 	%p4, %r1, 125;
	@%p4 bra 	$L__BB1_8;
	ld.shared.f32 	%f7, [%r2];
	ld.shared.f32 	%f8, [%r2+8];
	add.f32 	%f9, %f7, %f8;
	st.shared.f32 	[%r2+8], %f9;
$L__BB1_8:
	bar.sync 	0;
	setp.gt.u32 	%p5, %r1, 123;
	@%p5 bra 	$L__BB1_10;
	ld.shared.f32 	%f10, [%r2];
	ld.shared.f32 	%f11, [%r2+16];
	add.f32 	%f12, %f10, %f11;
	st.shared.f32 	[%r2+16], %f12;
$L__BB1_10:
	bar.sync 	0;
	setp.gt.u32 	%p6, %r1, 119;
	@%p6 bra 	$L__BB1_12;
	ld.shared.f32 	%f13, [%r2];
	ld.shared.f32 	%f14, [%r2+32];
	add.f32 	%f15, %f13, %f14;
	st.shared.f32 	[%r2+32], %f15;
$L__BB1_12:
	bar.sync 	0;
	setp.gt.u32 	%p7, %r1, 111;
	@%p7 bra 	$L__BB1_14;
	ld.shared.f32 	%f16, [%r2];
	ld.shared.f32 	%f17, [%r2+64];
	add.f32 	%f18, %f16, %f17;
	st.shared.f32 	[%r2+64], %f18;
$L__BB1_14:
	bar.sync 	0;
	setp.gt.u32 	%p8, %r1, 95;
	@%p8 bra 	$L__BB1_16;
	ld.shared.f32 	%f19, [%r2];
	ld.shared.f32 	%f20, [%r2+128];
	add.f32 	%f21, %f19, %f20;
	st.shared.f32 	[%r2+128], %f21;
$L__BB1_16:
	bar.sync 	0;
	setp.gt.u32 	%p9, %r1, 63;
	@%p9 bra 	$L__BB1_18;
	ld.shared.f32 	%f22, [%r2];
	ld.shared.f32 	%f23, [%r2+256];
	add.f32 	%f24, %f22, %f23;
	st.shared.f32 	[%r2+256], %f24;
$L__BB1_18:
	add.u64 	%rd7, %SP, 0;
	add.u64 	%rd8, %SPL, 0;
	bar.sync 	0;
	bar.sync 	0;
	ld.shared.f32 	%f25, [%r2];
	mul.wide.u32 	%rd9, %r1, 4;
	add.s64 	%rd10, %rd1, %rd9;
	st.global.f32 	[%rd10+4], %f25;
	add.s32 	%r6, %r1, 2;
	mad.lo.s32 	%r7, %r6, %r1, %r6;
	shr.u32 	%r8, %r7, 1;
	cvt.rn.f32.u32 	%f26, %r8;
	setp.eq.f32 	%p10, %f25, %f26;
	mov.u64 	%rd11, $str$1;
	cvta.global.u64 	%rd12, %rd11;
	mov.u64 	%rd13, $str;
	cvta.global.u64 	%rd14, %rd13;
	selp.b64 	%rd15, %rd14, %rd12, %p10;
	cvt.f64.f32 	%fd1, %f25;
	mov.u64 	%rd16, $str$3;
	cvta.global.u64 	%rd17, %rd16;
	mov.u64 	%rd18, $str$2;
	cvta.global.u64 	%rd19, %rd18;
	selp.b64 	%rd20, %rd19, %rd17, %p10;
	cvt.rn.f64.u32 	%fd2, %r8;
	st.local.u64 	[%rd8], %rd15;
	st.local.u32 	[%rd8+8], %r1;
	st.local.f64 	[%rd8+16], %fd1;
	st.local.u64 	[%rd8+24], %rd20;
	st.local.f64 	[%rd8+32], %fd2;
	mov.u64 	%rd21, $str$4;
	cvta.global.u64 	%rd22, %rd21;
	{ // callseq 1, 0
	.param .b64 param0;
	st.param.b64 	[param0], %rd22;
	.param .b64 param1;
	st.param.b64 	[param1], %rd7;
	.param .b32 retval0;
	call.uni (retval0), 
	vprintf, 
	(
	param0, 
	param1
	);
	ld.param.b32 	%r9, [retval0];
	} // callseq 1
$L__BB1_19:
	ret;

}
	// .globl	_Z13gpuScanKernelIcLj128EEvPT_S1_j
.visible .entry _Z13gpuScanKernelIcLj128EEvPT_S1_j(
	.param .u64 .ptr .align 1 _Z13gpuScanKernelIcLj128EEvPT_S1_j_param_0,
	.param .u64 .ptr .align 1 _Z13gpuScanKernelIcLj128EEvPT_S1_j_param_1,
	.param .u32 _Z13gpuScanKernelIcLj128EEvPT_S1_j_param_2
)
{
	.local .align 8 .b8 	__local_depot2[32];
	.reg .b64 	%SP;
	.reg .b64 	%SPL;
	.reg .pred 	%p<11>;
	.reg .b16 	%rs<28>;
	.reg .b32 	%r<13>;
	.reg .b64 	%rd<23>;
	// demoted variable
	.shared .align 1 .b8 _ZZ13gpuScanKernelIcLj128EEvPT_S1_jE1s[128];
	mov.u64 	%SPL, __local_depot2;
	cvta.local.u64 	%SP, %SPL;
	ld.param.u64 	%rd2, [_Z13gpuScanKernelIcLj128EEvPT_S1_j_param_0];
	ld.param.u64 	%rd3, [_Z13gpuScanKernelIcLj128EEvPT_S1_j_param_1];
	ld.param.u32 	%r3, [_Z13gpuScanKernelIcLj128EEvPT_S1_j_param_2];
	cvta.to.global.u64 	%rd1, %rd3;
	mov.u32 	%r1, %tid.x;
	setp.ne.s32 	%p1, %r1, 127;
	@%p1 bra 	$L__BB2_2;
	mov.b16 	%rs26, 0;
	st.global.u8 	[%rd1], %rs26;
	bra.uni 	$L__BB2_19;
$L__BB2_2:
	setp.ge.u32 	%p2, %r1, %r3;
	mov.b16 	%rs27, 0;
	@%p2 bra 	$L__BB2_4;
	cvt.u64.u32 	%rd4, %r1;
	cvta.to.global.u64 	%rd5, %rd2;
	add.s64 	%rd6, %rd5, %rd4;
	ld.global.u8 	%rs27, [%rd6];
$L__BB2_4:
	mov.u32 	%r4, _ZZ13gpuScanKernelIcLj128EEvPT_S1_jE1s;
	add.s32 	%r2, %r4, %r1;
	st.shared.u8 	[%r2], %rs27;
	bar.sync 	0;
	setp.gt.u32 	%p3, %r1, 126;
	@%p3 bra 	$L__BB2_6;
	ld.shared.u8 	%rs4, [%r2];
	ld.shared.u8 	%rs5, [%r2+1];
	add.s16 	%rs6, %rs5, %rs4;
	st.shared.u8 	[%r2+1], %rs6;
$L__BB2_6:
	bar.sync 	0;
	setp.gt.u32 	%p4, %r1, 125;
	@%p4 bra 	$L__BB2_8;
	ld.shared.u8 	%rs7, [%r2];
	ld.shared.u8 	%rs8, [%r2+2];
	add.s16 	%rs9, %rs8, %rs7;
	st.shared.u8 	[%r2+2], %rs9;
$L__BB2_8:
	bar.sync 	0;
	setp.gt.u32 	%p5, %r1, 123;
	@%p5 bra 	$L__BB2_10;
	ld.shared.u8 	%rs10, [%r2];
	ld.shared.u8 	%rs11, [%r2+4];
	add.s16 	%rs12, %rs11, %rs10;
	st.shared.u8 	[%r2+4], %rs12;
$L__BB2_10:
	bar.sync 	0;
	setp.gt.u32 	%p6, %r1, 119;
	@%p6 bra 	$L__BB2_12;
	ld.shared.u8 	%rs13, [%r2];
	ld.shared.u8 	%rs14, [%r2+8];
	add.s16 	%rs15, %rs14, %rs13;
	st.shared.u8 	[%r2+8], %rs15;
$L__BB2_12:
	bar.sync 	0;
	setp.gt.u32 	%p7, %r1, 111;
	@%p7 bra 	$L__BB2_14;
	ld.shared.u8 	%rs16, [%r2];
	ld.shared.u8 	%rs17, [%r2+16];
	add.s16 	%rs18, %rs17, %rs16;
	st.shared.u8 	[%r2+16], %rs18;
$L__BB2_14:
	bar.sync 	0;
	setp.gt.u32 	%p8, %r1, 95;
	@%p8 bra 	$L__BB2_16;
	ld.shared.u8 	%rs19, [%r2];
	ld.shared.u8 	%rs20, [%r2+32];
	add.s16 	%rs21, %rs20, %rs19;
	st.shared.u8 	[%r2+32], %rs21;
$L__BB2_16:
	bar.sync 	0;
	setp.gt.u32 	%p9, %r1, 63;
	@%p9 bra 	$L__BB2_18;
	ld.shared.u8 	%rs22, [%r2];
	ld.shared.u8 	%rs23, [%r2+64];
	add.s16 	%rs24, %rs23, %rs22;
	st.shared.u8 	[%r2+64], %rs24;
$L__BB2_18:
	add.u64 	%rd7, %SP, 0;
	add.u64 	%rd8, %SPL, 0;
	bar.sync 	0;
	bar.sync 	0;
	ld.shared.u8 	%rs25, [%r2];
	cvt.u64.u32 	%rd9, %r1;
	add.s64 	%rd10, %rd1, %rd9;
	st.global.u8 	[%rd10+1], %rs25;
	cvt.u32.u16 	%r5, %rs25;
	cvt.s32.s8 	%r6, %r5;
	add.s32 	%r7, %r1, 2;
	mad.lo.s32 	%r8, %r7, %r1, %r7;
	shl.b32 	%r9, %r8, 23;
	shr.s32 	%r10, %r9, 24;
	setp.eq.s32 	%p10, %r10, %r6;
	mov.u64 	%rd11, $str$1;
	cvta.global.u64 	%rd12, %rd11;
	mov.u64 	%rd13, $str;
	cvta.global.u64 	%rd14, %rd13;
	selp.b64 	%rd15, %rd14, %rd12, %p10;
	mov.u64 	%rd16, $str$3;
	cvta.global.u64 	%rd17, %rd16;
	mov.u64 	%rd18, $str$2;
	cvta.global.u64 	%rd19, %rd18;
	selp.b64 	%rd20, %rd19, %rd17, %p10;
	st.local.u64 	[%rd8], %rd15;
	st.local.v2.u32 	[%rd8+8], {%r1, %r6};
	st.local.u64 	[%rd8+16], %rd20;
	st.local.u32 	[%rd8+24], %r10;
	mov.u64 	%rd21, $str$4;
	cvta.global.u64 	%rd22, %rd21;
	{ // callseq 2, 0
	.param .b64 param0;
	st.param.b64 	[param0], %rd22;
	.param .b64 param1;
	st.param.b64 	[param1], %rd7;
	.param .b32 retval0;
	call.uni (retval0), 
	vprintf, 
	(
	param0, 
	param1
	);
	ld.param.b32 	%r11, [retval0];
	} // callseq 2
$L__BB2_19:
	ret;

}


// ===== COMPILED SASS (sm_100) =====

	.target	sm_100

	.elftype	@"ET_EXEC"


//--------------------- .note.nv.tkinfo           --------------------------
	.section	.note.nv.tkinfo,"",@"SHT_NOTE"
	.sectionflags	@"SHF_NOTE_NV_TKINFO"
	.tkinfo
        /*0018*/ 	.word	0x00000002
        /*0030*/ 	.string	""
        /*0030*/ 	.string	"ptxas"
        /*0030*/ 	.string	"Cuda compilation tools, release 13.0, V13.0.88"
        /*0030*/ 	.string	"Build cuda_13.0.r13.0/compiler.36424714_0"
        /*0030*/ 	.string	"-arch sm_100 -m 64 "



//--------------------- .note.nv.cuinfo           --------------------------
	.section	.note.nv.cuinfo,"",@"SHT_NOTE"
	.sectionflags	@"SHF_NOTE_NV_CUINFO"
        /*0018*/ 	.short	0x0002
        /*001a*/ 	.short	0x0064
        /*001c*/ 	.short	0x0082
	.zero		2


//--------------------- .nv.info                  --------------------------
	.section	.nv.info,"",@"SHT_CUDA_INFO"
	.align	4


	//----- nvinfo : EIATTR_REGCOUNT
	.align		4
        /*0000*/ 	.byte	0x04, 0x2f
        /*0002*/ 	.short	(.L_6 - .L_5)
	.align		4
.L_5:
        /*0004*/ 	.word	index@(_Z13gpuScanKernelIiLj128EEvPT_S1_j)
        /*0008*/ 	.word	0x00000018


	//----- nvinfo : EIATTR_FRAME_SIZE
	.align		4
.L_6:
        /*000c*/ 	.byte	0x04, 0x11
        /*000e*/ 	.short	(.L_8 - .L_7)
	.align		4
.L_7:
        /*0010*/ 	.word	index@(_Z13gpuScanKernelIiLj128EEvPT_S1_j)
        /*0014*/ 	.word	0x00000020


	//----- nvinfo : EIATTR_REGCOUNT
	.align		4
.L_8:
        /*0018*/ 	.byte	0x04, 0x2f
        /*001a*/ 	.short	(.L_10 - .L_9)
	.align		4
.L_9:
        /*001c*/ 	.word	index@(_Z13gpuScanKernelIfLj128EEvPT_S1_j)
        /*0020*/ 	.word	0x00000018


	//----- nvinfo : EIATTR_FRAME_SIZE
	.align		4
.L_10:
        /*0024*/ 	.byte	0x04, 0x11
        /*0026*/ 	.short	(.L_12 - .L_11)
	.align		4
.L_11:
        /*0028*/ 	.word	index@(_Z13gpuScanKernelIfLj128EEvPT_S1_j)
        /*002c*/ 	.word	0x00000028


	//----- nvinfo : EIATTR_REGCOUNT
	.align		4
.L_12:
        /*0030*/ 	.byte	0x04, 0x2f
        /*0032*/ 	.short	(.L_14 - .L_13)
	.align		4
.L_13:
        /*0034*/ 	.word	index@(_Z13gpuScanKernelIcLj128EEvPT_S1_j)
        /*0038*/ 	.word	0x00000018


	//----- nvinfo : EIATTR_FRAME_SIZE
	.align		4
.L_14:
        /*003c*/ 	.byte	0x04, 0x11
        /*003e*/ 	.short	(.L_16 - .L_15)
	.align		4
.L_15:
        /*0040*/ 	.word	index@(_Z13gpuScanKernelIcLj128EEvPT_S1_j)
        /*0044*/ 	.word	0x00000020


	//----- nvinfo : EIATTR_MIN_STACK_SIZE
	.align		4
.L_16:
        /*0048*/ 	.byte	0x04, 0x12
        /*004a*/ 	.short	(.L_18 - .L_17)
	.align		4
.L_17:
        /*004c*/ 	.word	index@(_Z13gpuScanKernelIcLj128EEvPT_S1_j)
        /*0050*/ 	.word	0x00000020


	//----- nvinfo : EIATTR_MIN_STACK_SIZE
	.align		4
.L_18:
        /*0054*/ 	.byte	0x04, 0x12
        /*0056*/ 	.short	(.L_20 - .L_19)
	.align		4
.L_19:
        /*0058*/ 	.word	index@(_Z13gpuScanKernelIfLj128EEvPT_S1_j)
        /*005c*/ 	.word	0x00000028


	//----- nvinfo : EIATTR_MIN_STACK_SIZE
	.align		4
.L_20:
        /*0060*/ 	.byte	0x04, 0x12
        /*0062*/ 	.short	(.L_22 - .L_21)
	.align		4
.L_21:
        /*0064*/ 	.word	index@(_Z13gpuScanKernelIiLj128EEvPT_S1_j)
        /*0068*/ 	.word	0x00000020
.L_22:


//--------------------- .nv.compat                --------------------------
	.section	.nv.compat,"",@"SHT_CUDA_COMPAT_INFO"
	.align	4
        /*0000*/ 	.byte	0x02, 0x09, 0x00, 0x00, 0x02, 0x02, 0x01, 0x00, 0x02, 0x05, 0x05, 0x00, 0x03, 0x07, 0x01, 0x01
        /*0010*/ 	.byte	0x02, 0x03, 0x00, 0x00, 0x02, 0x06, 0x01, 0x00, 0x04, 0x0b, 0x08, 0x00, 0x09, 0x00, 0x00, 0x00
        /*0020*/ 	.byte	0x00, 0x00, 0x00, 0x00


//--------------------- .nv.info._Z13gpuScanKernelIcLj128EEvPT_S1_j --------------------------
	.section	.nv.info._Z13gpuScanKernelIcLj128EEvPT_S1_j,"",@"SHT_CUDA_INFO"
	.sectionflags	@""
	.align	4


	//----- nvinfo : EIATTR_CUDA_API_VERSION
	.align		4
        /*0000*/ 	.byte	0x04, 0x37
        /*0002*/ 	.short	(.L_24 - .L_23)
.L_23:
        /*0004*/ 	.word	0x00000082


	//----- nvinfo : EIATTR_KPARAM_INFO
	.align		4
.L_24:
        /*0008*/ 	.byte	0x04, 0x17
        /*000a*/ 	.short	(.L_26 - .L_25)
.L_25:
        /*000c*/ 	.word	0x00000000
        /*0010*/ 	.short	0x0002
        /*0012*/ 	.short	0x0010
        /*0014*/ 	.byte	0x00, 0xf0, 0x11, 0x00


	//----- nvinfo : EIATTR_KPARAM_INFO
	.align		4
.L_26:
        /*0018*/ 	.byte	0x04, 0x17
        /*001a*/ 	.short	(.L_28 - .L_27)
.L_27:
        /*001c*/ 	.word	0x00000000
        /*0020*/ 	.short	0x0001
        /*0022*/ 	.short	0x0008
        /*0024*/ 	.byte	0x00, 0xf5, 0x21, 0x00


	//----- nvinfo : EIATTR_KPARAM_INFO
	.align		4
.L_28:
        /*0028*/ 	.byte	0x04, 0x17
        /*002a*/ 	.short	(.L_30 - .L_29)
.L_29:
        /*002c*/ 	.word	0x00000000
        /*0030*/ 	.short	0x0000
        /*0032*/ 	.short	0x0000
        /*0034*/ 	.byte	0x00, 0xf5, 0x21, 0x00


	//----- nvinfo : EIATTR_SPARSE_MMA_MASK
	.align		4
.L_30:
        /*0038*/ 	.byte	0x03, 0x50
        /*003a*/ 	.short	0x0000


	//----- nvinfo : EIATTR_MAXREG_COUNT
	.align		4
        /*003c*/ 	.byte	0x03, 0x1b
        /*003e*/ 	.short	0x00ff


	//----- nvinfo : EIATTR_NUM_BARRIERS
	.align		4
        /*0040*/ 	.byte	0x02, 0x4c
        /*0042*/ 	.byte	0x01
	.zero		1


	//----- nvinfo : EIATTR_EXTERNS
	.align		4
        /*0044*/ 	.byte	0x04, 0x0f
        /*0046*/ 	.short	(.L_32 - .L_31)


	//   ....[0]....
	.align		4
.L_31:
        /*0048*/ 	.word	index@(vprintf)


	//----- nvinfo : EIATTR_MERCURY_ISA_VERSION
	.align		4
.L_32:
        /*004c*/ 	.byte	0x03, 0x5f
        /*004e*/ 	.short	0x0101


	//----- nvinfo : EIATTR_VRC_CTA_INIT_COUNT
	.align		4
        /*0050*/ 	.byte	0x02, 0x4a
	.zero		1
	.zero		1


	//----- nvinfo : EIATTR_SYSCALL_OFFSETS
	.align		4
        /*0054*/ 	.byte	0x04, 0x46
        /*0056*/ 	.short	(.L_34 - .L_33)


	//   ....[0]....
.L_33:
        /*0058*/ 	.word	0x00000630


	//----- nvinfo : EIATTR_EXIT_INSTR_OFFSETS
	.align		4
.L_34:
        /*005c*/ 	.byte	0x04, 0x1c
        /*005e*/ 	.short	(.L_36 - .L_35)


	//   ....[0]....
.L_35:
        /*0060*/ 	.word	0x000000b0


	//   ....[1]....
        /*0064*/ 	.word	0x00000640


	//----- nvinfo : EIATTR_CRS_STACK_SIZE
	.align		4
.L_36:
        /*0068*/ 	.byte	0x04, 0x1e
        /*006a*/ 	.short	(.L_38 - .L_37)
.L_37:
        /*006c*/ 	.word	0x00000000


	//----- nvinfo : EIATTR_CBANK_PARAM_SIZE
	.align		4
.L_38:
        /*0070*/ 	.byte	0x03, 0x19
        /*0072*/ 	.short	0x0014


	//----- nvinfo : EIATTR_PARAM_CBANK
	.align		4
        /*0074*/ 	.byte	0x04, 0x0a
        /*0076*/ 	.short	(.L_40 - .L_39)
	.align		4
.L_39:
        /*0078*/ 	.word	index@(.nv.constant0._Z13gpuScanKernelIcLj128EEvPT_S1_j)
        /*007c*/ 	.short	0x0380
        /*007e*/ 	.short	0x0014


	//----- nvinfo : EIATTR_SW_WAR
	.align		4
.L_40:
        /*0080*/ 	.byte	0x04, 0x36
        /*0082*/ 	.short	(.L_42 - .L_41)
.L_41:
        /*0084*/ 	.word	0x00000008
.L_42:


//--------------------- .nv.info._Z13gpuScanKernelIfLj128EEvPT_S1_j --------------------------
	.section	.nv.info._Z13gpuScanKernelIfLj128EEvPT_S1_j,"",@"SHT_CUDA_INFO"
	.sectionflags	@""
	.align	4


	//----- nvinfo : EIATTR_CUDA_API_VERSION
	.align		4
        /*0000*/ 	.byte	0x04, 0x37
        /*0002*/ 	.short	(.L_44 - .L_43)
.L_43:
        /*0004*/ 	.word	0x00000082


	//----- nvinfo : EIATTR_KPARAM_INFO
	.align		4
.L_44:
        /*0008*/ 	.byte	0x04, 0x17
        /*000a*/ 	.short	(.L_46 - .L_45)
.L_45:
        /*000c*/ 	.word	0x00000000
        /*0010*/ 	.short	0x0002
        /*0012*/ 	.short	0x0010
        /*0014*/ 	.byte	0x00, 0xf0, 0x11, 0x00


	//----- nvinfo : EIATTR_KPARAM_INFO
	.align		4
.L_46:
        /*0018*/ 	.byte	0x04, 0x17
        /*001a*/ 	.short	(.L_48 - .L_47)
.L_47:
        /*001c*/ 	.word	0x00000000
        /*0020*/ 	.short	0x0001
        /*0022*/ 	.short	0x0008
        /*0024*/ 	.byte	0x00, 0xf5, 0x21, 0x00


	//----- nvinfo : EIATTR_KPARAM_INFO
	.align		4
.L_48:
        /*0028*/ 	.byte	0x04, 0x17
        /*002a*/ 	.short	(.L_50 - .L_49)
.L_49:
        /*002c*/ 	.word	0x00000000
        /*0030*/ 	.short	0x0000
        /*0032*/ 	.short	0x0000
        /*0034*/ 	.byte	0x00, 0xf5, 0x21, 0x00


	//----- nvinfo : EIATTR_SPARSE_MMA_MASK
	.align		4
.L_50:
        /*0038*/ 	.byte	0x03, 0x50
        /*003a*/ 	.short	0x0000


	//----- nvinfo : EIATTR_MAXREG_COUNT
	.align		4
        /*003c*/ 	.byte	0x03, 0x1b
        /*003e*/ 	.short	0x00ff


	//----- nvinfo : EIATTR_NUM_BARRIERS
	.align		4
        /*0040*/ 	.byte	0x02, 0x4c
        /*0042*/ 	.byte	0x01
	.zero		1


	//----- nvinfo : EIATTR_EXTERNS
	.align		4
        /*0044*/ 	.byte	0x04, 0x0f
        /*0046*/ 	.short	(.L_52 - .L_51)


	//   ....[0]....
	.align		4
.L_51:
        /*0048*/ 	.word	index@(vprintf)


	//----- nvinfo : EIATTR_MERCURY_ISA_VERSION
	.align		4
.L_52:
        /*004c*/ 	.byte	0x03, 0x5f
        /*004e*/ 	.short	0x0101


	//----- nvinfo : EIATTR_VRC_CTA_INIT_COUNT
	.align		4
        /*0050*/ 	.byte	0x02, 0x4a
	.zero		1
	.zero		1


	//----- nvinfo : EIATTR_SYSCALL_OFFSETS
	.align		4
        /*0054*/ 	.byte	0x04, 0x46
        /*0056*/ 	.short	(.L_54 - .L_53)


	//   ....[0]....
.L_53:
        /*0058*/ 	.word	0x00000640


	//----- nvinfo : EIATTR_EXIT_INSTR_OFFSETS
	.align		4
.L_54:
        /*005c*/ 	.byte	0x04, 0x1c
        /*005e*/ 	.short	(.L_56 - .L_55)


	//   ....[0]....
.L_55:
        /*0060*/ 	.word	0x000000b0


	//   ....[1]....
        /*0064*/ 	.word	0x00000650


	//----- nvinfo : EIATTR_CRS_STACK_SIZE
	.align		4
.L_56:
        /*0068*/ 	.byte	0x04, 0x1e
        /*006a*/ 	.short	(.L_58 - .L_57)
.L_57:
        /*006c*/ 	.word	0x00000000


	//----- nvinfo : EIATTR_CBANK_PARAM_SIZE
	.align		4
.L_58:
        /*0070*/ 	.byte	0x03, 0x19
        /*0072*/ 	.short	0x0014


	//----- nvinfo : EIATTR_PARAM_CBANK
	.align		4
        /*0074*/ 	.byte	0x04, 0x0a
        /*0076*/ 	.short	(.L_60 - .L_59)
	.align		4
.L_59:
        /*0078*/ 	.word	index@(.nv.constant0._Z13gpuScanKernelIfLj128EEvPT_S1_j)
        /*007c*/ 	.short	0x0380
        /*007e*/ 	.short	0x0014


	//----- nvinfo : EIATTR_SW_WAR
	.align		4
.L_60:
        /*0080*/ 	.byte	0x04, 0x36
        /*0082*/ 	.short	(.L_62 - .L_61)
.L_61:
        /*0084*/ 	.word	0x00000008
.L_62:


//--------------------- .nv.info._Z13gpuScanKernelIiLj128EEvPT_S1_j --------------------------
	.section	.nv.info._Z13gpuScanKernelIiLj128EEvPT_S1_j,"",@"SHT_CUDA_INFO"
	.sectionflags	@""
	.align	4


	//----- nvinfo : EIATTR_CUDA_API_VERSION
	.align		4
        /*0000*/ 	.byte	0x04, 0x37
        /*0002*/ 	.short	(.L_64 - .L_63)
.L_63:
        /*0004*/ 	.word	0x00000082


	//----- nvinfo : EIATTR_KPARAM_INFO
	.align		4
.L_64:
        /*0008*/ 	.byte	0x04, 0x17
        /*000a*/ 	.short	(.L_66 - .L_65)
.L_65:
        /*000c*/ 	.word	0x00000000
        /*0010*/ 	.short	0x0002
        /*0012*/ 	.short	0x0010
        /*0014*/ 	.byte	0x00, 0xf0, 0x11, 0x00


	//----- nvinfo : EIATTR_KPARAM_INFO
	.align		4
.L_66:
        /*0018*/ 	.byte	0x04, 0x17
        /*001a*/ 	.short	(.L_68 - .L_67)
.L_67:
        /*001c*/ 	.word	0x00000000
        /*0020*/ 	.short	0x0001
        /*0022*/ 	.short	0x0008
        /*0024*/ 	.byte	0x00, 0xf5, 0x21, 0x00


	//----- nvinfo : EIATTR_KPARAM_INFO
	.align		4
.L_68:
        /*0028*/ 	.byte	0x04, 0x17
        /*002a*/ 	.short	(.L_70 - .L_69)
.L_69:
        /*002c*/ 	.word	0x00000000
        /*0030*/ 	.short	0x0000
        /*0032*/ 	.short	0x0000
        /*0034*/ 	.byte	0x00, 0xf5, 0x21, 0x00


	//----- nvinfo : EIATTR_SPARSE_MMA_MASK
	.align		4
.L_70:
        /*0038*/ 	.byte	0x03, 0x50
        /*003a*/ 	.short	0x0000


	//----- nvinfo : EIATTR_MAXREG_COUNT
	.align		4
        /*003c*/ 	.byte	0x03, 0x1b
        /*003e*/ 	.short	0x00ff


	//----- nvinfo : EIATTR_NUM_BARRIERS
	.align		4
        /*0040*/ 	.byte	0x02, 0x4c
        /*0042*/ 	.byte	0x01
	.zero		1


	//----- nvinfo : EIATTR_EXTERNS
	.align		4
        /*0044*/ 	.byte	0x04, 0x0f
        /*0046*/ 	.short	(.L_72 - .L_71)


	//   ....[0]....
	.align		4
.L_71:
        /*0048*/ 	.word	index@(vprintf)


	//----- nvinfo : EIATTR_MERCURY_ISA_VERSION
	.align		4
.L_72:
        /*004c*/ 	.byte	0x03, 0x5f
        /*004e*/ 	.short	0x0101


	//----- nvinfo : EIATTR_VRC_CTA_INIT_COUNT
	.align		4
        /*0050*/ 	.byte	0x02, 0x4a
	.zero		1
	.zero		1


	//----- nvinfo : EIATTR_SYSCALL_OFFSETS
	.align		4
        /*0054*/ 	.byte	0x04, 0x46
        /*0056*/ 	.short	(.L_74 - .L_73)


	//   ....[0]....
.L_73:
        /*0058*/ 	.word	0x00000600


	//----- nvinfo : EIATTR_EXIT_INSTR_OFFSETS
	.align		4
.L_74:
        /*005c*/ 	.byte	0x04, 0x1c
        /*005e*/ 	.short	(.L_76 - .L_75)


	//   ....[0]....
.L_75:
        /*0060*/ 	.word	0x000000b0


	//   ....[1]....
        /*0064*/ 	.word	0x00000610


	//----- nvinfo : EIATTR_CRS_STACK_SIZE
	.align		4
.L_76:
        /*0068*/ 	.byte	0x04, 0x1e
        /*006a*/ 	.short	(.L_78 - .L_77)
.L_77:
        /*006c*/ 	.word	0x00000000


	//----- nvinfo : EIATTR_CBANK_PARAM_SIZE
	.align		4
.L_78:
        /*0070*/ 	.byte	0x03, 0x19
        /*0072*/ 	.short	0x0014


	//----- nvinfo : EIATTR_PARAM_CBANK
	.align		4
        /*0074*/ 	.byte	0x04, 0x0a
        /*0076*/ 	.short	(.L_80 - .L_79)
	.align		4
.L_79:
        /*0078*/ 	.word	index@(.nv.constant0._Z13gpuScanKernelIiLj128EEvPT_S1_j)
        /*007c*/ 	.short	0x0380
        /*007e*/ 	.short	0x0014


	//----- nvinfo : EIATTR_SW_WAR
	.align		4
.L_80:
        /*0080*/ 	.byte	0x04, 0x36
        /*0082*/ 	.short	(.L_82 - .L_81)
.L_81:
        /*0084*/ 	.word	0x00000008
.L_82:


//--------------------- .nv.callgraph             --------------------------
	.section	.nv.callgraph,"",@"SHT_CUDA_CALLGRAPH"
	.align	4
	.sectionentsize	8
	.align		4
        /*0000*/ 	.word	0x00000000
	.align		4
        /*0004*/ 	.word	0xffffffff
	.align		4
        /*0008*/ 	.word	index@(_Z13gpuScanKernelIcLj128EEvPT_S1_j)
	.align		4
        /*000c*/ 	.word	index@(vprintf)
	.align		4
        /*0010*/ 	.word	index@(_Z13gpuScanKernelIfLj128EEvPT_S1_j)
	.align		4
        /*0014*/ 	.word	index@(vprintf)
	.align		4
        /*0018*/ 	.word	index@(_Z13gpuScanKernelIiLj128EEvPT_S1_j)
	.align		4
        /*001c*/ 	.word	index@(vprintf)
	.align		4
        /*0020*/ 	.word	0x00000000
	.align		4
        /*0024*/ 	.word	0xfffffffe
	.align		4
        /*0028*/ 	.word	0x00000000
	.align		4
        /*002c*/ 	.word	0xfffffffd
	.align		4
        /*0030*/ 	.word	0x00000000
	.align		4
        /*0034*/ 	.word	0xfffffffc


//--------------------- .nv.constant4             --------------------------
	.section	.nv.constant4,"a",@progbits
	.align	8
	.align		8
.nv.constant4:
        /*0000*/ 	.dword	vprintf
	.align		8
        /*0008*/ 	.dword	$str
	.align		8
        /*0010*/ 	.dword	$str$1
	.align		8
        /*0018*/ 	.dword	$str$2
	.align		8
        /*0020*/ 	.dword	$str$3
	.align		8
        /*0028*/ 	.dword	$str$4


//--------------------- .text._Z13gpuScanKernelIcLj128EEvPT_S1_j --------------------------
	.section	.text._Z13gpuScanKernelIcLj128EEvPT_S1_j,"ax",@progbits
	.align	128
        .global         _Z13gpuScanKernelIcLj128EEvPT_S1_j
        .type           _Z13gpuScanKernelIcLj128EEvPT_S1_j,@function
        .size           _Z13gpuScanKernelIcLj128EEvPT_S1_j,(.L_x_6 - _Z13gpuScanKernelIcLj128EEvPT_S1_j)
        .other          _Z13gpuScanKernelIcLj128EEvPT_S1_j,@"STO_CUDA_ENTRY STV_DEFAULT"
_Z13gpuScanKernelIcLj128EEvPT_S1_j:
.text._Z13gpuScanKernelIcLj128EEvPT_S1_j:
[----:B------:R-:W0:Y:S01]  /*0000*/  LDC R1, c[0x0][0x37c] ;  /* 0x0000df00ff017b82 */ /* 0x000e220000000800 */
[----:B------:R-:W1:Y:S01]  /*0010*/  S2R R2, SR_TID.X ;  /* 0x0000000000027919 */ /* 0x000e620000002100 */
[----:B------:R-:W2:Y:S01]  /*0020*/  LDCU UR4, c[0x0][0x2f8] ;  /* 0x00005f00ff0477ac */ /* 0x000ea20008000800 */
[----:B0-----:R-:W-:Y:S01]  /*0030*/  VIADD R1, R1, 0xffffffe0 ;  /* 0xffffffe001017836 */ /* 0x001fe20000000000 */
[----:B------:R-:W0:Y:S01]  /*0040*/  LDCU UR5, c[0x0][0x2fc] ;  /* 0x00005f80ff0577ac */ /* 0x000e220008000800 */
[----:B------:R-:W3:Y:S03]  /*0050*/  LDCU.64 UR6, c[0x0][0x358] ;  /* 0x00006b00ff0677ac */ /* 0x000ee60008000a00 */
[----:B--2---:R-:W-:-:S05]  /*0060*/  IADD3 R6, P1, PT, R1, UR4, RZ ;  /* 0x0000000401067c10 */ /* 0x004fca000ff3e0ff */
[----:B0-----:R-:W-:Y:S01]  /*0070*/  IMAD.X R7, RZ, RZ, UR5, P1 ;  /* 0x00000005ff077e24 */ /* 0x001fe200088e06ff */
[----:B-1----:R-:W-:-:S13]  /*0080*/  ISETP.NE.AND P0, PT, R2, 0x7f, PT ;  /* 0x0000007f0200780c */ /* 0x002fda0003f05270 */
[----:B------:R-:W3:Y:S02]  /*0090*/  @!P0 LDC.64 R4, c[0x0][0x388] ;  /* 0x0000e200ff048b82 */ /* 0x000ee40000000a00 */
[----:B---3--:R0:W-:Y:S01]  /*00a0*/  @!P0 STG.E.U8 desc[UR6][R4.64], RZ ;  /* 0x000000ff04008986 */ /* 0x0081e2000c101106 */
[----:B------:R-:W-:Y:S05]  /*00b0*/  @!P0 EXIT ;  /* 0x000000000000894d */ /* 0x000fea0003800000 */
[----:B------:R-:W1:Y:S01]  /*00c0*/  LDCU UR4, c[0x0][0x390] ;  /* 0x00007200ff0477ac */ /* 0x000e620008000800 */
[----:B------:R-:W-:Y:S01]  /*00d0*/  PRMT R3, RZ, 0x7610, R3 ;  /* 0x00007610ff037816 */ /* 0x000fe20000000003 */
[----:B------:R-:W2:Y:S08]  /*00e0*/  S2UR UR5, SR_CgaCtaId ;  /* 0x00000000000579c3 */ /* 0x000eb00000008800 */
[----:B------:R-:W3:Y:S01]  /*00f0*/  LDC.64 R14, c[0x4][0x8] ;  /* 0x01000200ff0e7b82 */ /* 0x000ee20000000a00 */
[----:B-1----:R-:W-:-:S07]  /*0100*/  ISETP.GE.U32.AND P0, PT, R2, UR4, PT ;  /* 0x0000000402007c0c */ /* 0x002fce000bf06070 */
[----:B------:R-:W1:Y:S08]  /*0110*/  LDC.64 R10, c[0x4][0x18] ;  /* 0x01000600ff0a7b82 */ /* 0x000e700000000a00 */
[----:B0-----:R-:W0:Y:S02]  /*0120*/  @!P0 LDC.64 R4, c[0x0][0x380] ;  /* 0x0000e000ff048b82 */ /* 0x001e240000000a00 */
[----:B0-----:R-:W-:-:S05]  /*0130*/  @!P0 IADD3 R4, P1, PT, R2, R4, RZ ;  /* 0x0000000402048210 */ /* 0x001fca0007f3e0ff */
[----:B------:R-:W-:-:S05]  /*0140*/  @!P0 IMAD.X R5, RZ, RZ, R5, P1 ;  /* 0x000000ffff058224 */ /* 0x000fca00008e0605 */
[----:B------:R-:W4:Y:S01]  /*0150*/  @!P0 LDG.E.U8 R3, desc[UR6][R4.64] ;  /* 0x0000000604038981 */ /* 0x000f22000c1e1100 */
[----:B------:R-:W-:Y:S01]  /*0160*/  UMOV UR4, 0x400 ;  /* 0x0000040000047882 */ /* 0x000fe20000000000 */
[C---:B------:R-:W-:Y:S01]  /*0170*/  ISETP.GT.U32.AND P1, PT, R2.reuse, 0x7e, PT ;  /* 0x0000007e0200780c */ /* 0x040fe20003f24070 */
[----:B--2---:R-:W-:Y:S01]  /*0180*/  ULEA UR4, UR5, UR4, 0x18 ;  /* 0x0000000405047291 */ /* 0x004fe2000f8ec0ff */
[----:B------:R-:W-:Y:S01]  /*0190*/  ISETP.GT.U32.AND P0, PT, R2, 0x7d, PT ;  /* 0x0000007d0200780c */ /* 0x000fe20003f04070 */
[----:B------:R-:W-:Y:S07]  /*01a0*/  WARPSYNC.ALL ;  /* 0x0000000000007948 */ /* 0x000fee0003800000 */
[----:B----4-:R-:W-:Y:S01]  /*01b0*/  STS.U8 [R2+UR4], R3 ;  /* 0x0000000302007988 */ /* 0x010fe20008000004 */
[----:B------:R-:W-:Y:S06]  /*01c0*/  BAR.SYNC.DEFER_BLOCKING 0x0 ;  /* 0x0000000000007b1d */ /* 0x000fec0000010000 */
[----:B------:R-:W-:Y:S04]  /*01d0*/  @!P1 LDS.U8 R0, [R2+UR4] ;  /* 0x0000000402009984 */ /* 0x000fe80008000000 */
[----:B------:R-:W0:Y:S02]  /*01e0*/  @!P1 LDS.U8 R9, [R2+UR4+0x1] ;  /* 0x0000010402099984 */ /* 0x000e240008000000 */
[----:B0-----:R-:W-:-:S05]  /*01f0*/  @!P1 IMAD.IADD R9, R0, 0x1, R9 ;  /* 0x0000000100099824 */ /* 0x001fca00078e0209 */
[----:B------:R-:W-:Y:S01]  /*0200*/  @!P1 STS.U8 [R2+UR4+0x1], R9 ;  /* 0x0000010902009988 */ /* 0x000fe20008000004 */
[----:B------:R-:W-:Y:S01]  /*0210*/  BAR.SYNC.DEFER_BLOCKING 0x0 ;  /* 0x0000000000007b1d */ /* 0x000fe20000010000 */
[----:B------:R-:W-:-:S05]  /*0220*/  ISETP.GT.U32.AND P1, PT, R2, 0x7b, PT ;  /* 0x0000007b0200780c */ /* 0x000fca0003f24070 */
        /* <DEDUP_REMOVED lines=21> */
[----:B------:R0:W-:Y:S01]  /*0380*/  @!P1 STS.U8 [R2+UR4+0x10], R5 ;  /* 0x0000100502009988 */ /* 0x0001e20008000004 */
[----:B------:R-:W-:Y:S01]  /*0390*/  BAR.SYNC.DEFER_BLOCKING 0x0 ;  /* 0x0000000000007b1d */ /* 0x000fe20000010000 */
[C---:B------:R-:W-:Y:S01]  /*03a0*/  ISETP.GT.U32.AND P1, PT, R2.reuse, 0x3f, PT ;  /* 0x0000003f0200780c */ /* 0x040fe20003f24070 */
[----:B0-----:R-:W-:-:S04]  /*03b0*/  VIADD R5, R2, 0x2 ;  /* 0x0000000202057836 */ /* 0x001fc80000000000 */
[----:B------:R-:W-:-:S04]  /*03c0*/  IMAD R5, R5, R2, R5 ;  /* 0x0000000205057224 */ /* 0x000fc800078e0205 */
[----:B------:R-:W-:-:S05]  /*03d0*/  IMAD.SHL.U32 R5, R5, 0x800000, RZ ;  /* 0x0080000005057824 */ /* 0x000fca00078e00ff */
[----:B------:R-:W-:Y:S01]  /*03e0*/  SHF.R.S32.HI R8, RZ, 0x18, R5 ;  /* 0x00000018ff087819 */ /* 0x000fe20000011405 */
[----:B------:R-:W-:Y:S04]  /*03f0*/  @!P0 LDS.U8 R0, [R2+UR4] ;  /* 0x0000000402008984 */ /* 0x000fe80008000000 */
[----:B------:R-:W0:Y:S04]  /*0400*/  @!P0 LDS.U8 R3, [R2+UR4+0x20] ;  /* 0x0000200402038984 */ /* 0x000e280008000000 */
[----:B------:R-:W-:Y:S01]  /*0410*/  STL [R1+0x18], R8 ;  /* 0x0000180801007387 */ /* 0x000fe20000100800 */
[----:B0-----:R-:W-:-:S05]  /*0420*/  @!P0 IMAD.IADD R3, R0, 0x1, R3 ;  /* 0x0000000100038824 */ /* 0x001fca00078e0203 */
[----:B------:R-:W-:Y:S01]  /*0430*/  @!P0 STS.U8 [R2+UR4+0x20], R3 ;  /* 0x0000200302008988 */ /* 0x000fe20008000004 */
[----:B------:R-:W-:Y:S06]  /*0440*/  BAR.SYNC.DEFER_BLOCKING 0x0 ;  /* 0x0000000000007b1d */ /* 0x000fec0000010000 */
[----:B------:R-:W-:Y:S04]  /*0450*/  @!P1 LDS.U8 R0, [R2+UR4] ;  /* 0x0000000402009984 */ /* 0x000fe80008000000 */
[----:B------:R-:W0:Y:S02]  /*0460*/  @!P1 LDS.U8 R9, [R2+UR4+0x40] ;  /* 0x0000400402099984 */ /* 0x000e240008000000 */
[----:B0-----:R-:W-:-:S05]  /*0470*/  @!P1 IADD3 R9, PT, PT, R0, R9, RZ ;  /* 0x0000000900099210 */ /* 0x001fca0007ffe0ff */
[----:B------:R0:W-:Y:S02]  /*0480*/  @!P1 STS.U8 [R2+UR4+0x40], R9 ;  /* 0x0000400902009988 */ /* 0x0001e40008000004 */
[----:B0-----:R-:W-:Y:S01]  /*0490*/  MOV R9, 0x0 ;  /* 0x0000000000097802 */ /* 0x001fe20000000f00 */
[----:B------:R-:W-:Y:S08]  /*04a0*/  BAR.SYNC.DEFER_BLOCKING 0x0 ;  /* 0x0000000000007b1d */ /* 0x000ff00000010000 */
[----:B------:R-:W-:Y:S06]  /*04b0*/  BAR.SYNC.DEFER_BLOCKING 0x0 ;  /* 0x0000000000007b1d */ /* 0x000fec0000010000 */
[----:B------:R-:W0:Y:S01]  /*04c0*/  LDS.U8 R0, [R2+UR4] ;  /* 0x0000000402007984 */ /* 0x000e220008000000 */
[----:B------:R-:W2:Y:S01]  /*04d0*/  LDCU.64 UR4, c[0x0][0x388] ;  /* 0x00007100ff0477ac */ /* 0x000ea20008000a00 */
[----:B0-----:R-:W-:-:S04]  /*04e0*/  PRMT R3, R0, 0x8880, RZ ;  /* 0x0000888000037816 */ /* 0x001fc800000000ff */
[----:B------:R-:W-:Y:S01]  /*04f0*/  ISETP.NE.AND P0, PT, R8, R3, PT ;  /* 0x000000030800720c */ /* 0x000fe20003f05270 */
[----:B------:R0:W-:-:S12]  /*0500*/  STL.64 [R1+0x8], R2 ;  /* 0x0000080201007387 */ /* 0x0001d80000100a00 */
[----:B---3--:R-:W0:Y:S08]  /*0510*/  @P0 LDC R14, c[0x4][0x10] ;  /* 0x01000400ff0e0b82 */ /* 0x008e300000000800 */
[----:B------:R-:W3:Y:S08]  /*0520*/  @P0 LDC R15, c[0x4][0x14] ;  /* 0x01000500ff0f0b82 */ /* 0x000ef00000000800 */
[----:B-1----:R-:W1:Y:S08]  /*0530*/  @P0 LDC R10, c[0x4][0x20] ;  /* 0x01000800ff0a0b82 */ /* 0x002e700000000800 */
[----:B------:R-:W4:Y:S01]  /*0540*/  @P0 LDC R11, c[0x4][0x24] ;  /* 0x01000900ff0b0b82 */ /* 0x000f220000000800 */
[----:B--2---:R-:W-:Y:S01]  /*0550*/  IADD3 R12, P0, PT, R2, UR4, RZ ;  /* 0x00000004020c7c10 */ /* 0x004fe2000ff1e0ff */
[----:B0-----:R-:W-:-:S04]  /*0560*/  IMAD.MOV.U32 R2, RZ, RZ, R14 ;  /* 0x000000ffff027224 */ /* 0x001fc800078e000e */
[----:B------:R-:W-:Y:S01]  /*0570*/  IMAD.X R13, RZ, RZ, UR5, P0 ;  /* 0x00000005ff0d7e24 */ /* 0x000fe200080e06ff */
[----:B------:R-:W0:Y:S01]  /*0580*/  LDCU.64 UR4, c[0x4][0x28] ;  /* 0x01000500ff0477ac */ /* 0x000e220008000a00 */
[----:B---3--:R-:W-:-:S03]  /*0590*/  IMAD.MOV.U32 R3, RZ, RZ, R15 ;  /* 0x000000ffff037224 */ /* 0x008fc600078e000f */
[----:B------:R-:W-:Y:S04]  /*05a0*/  STG.E.U8 desc[UR6][R12.64+0x1], R0 ;  /* 0x000001000c007986 */ /* 0x000fe8000c101106 */
[----:B------:R1:W-:Y:S01]  /*05b0*/  STL.64 [R1], R2 ;  /* 0x0000000201007387 */ /* 0x0003e20000100a00 */
[----:B0-----:R-:W-:Y:S01]  /*05c0*/  IMAD.U32 R4, RZ, RZ, UR4 ;  /* 0x00000004ff047e24 */ /* 0x001fe2000f8e00ff */
[----:B-1----:R-:W-:Y:S01]  /*05d0*/  MOV R2, R10 ;  /* 0x0000000a00027202 */ /* 0x002fe20000000f00 */
[----:B----4-:R-:W-:Y:S02]  /*05e0*/  IMAD.MOV.U32 R3, RZ, RZ, R11 ;  /* 0x000000ffff037224 */ /* 0x010fe400078e000b */
[----:B------:R0:W1:Y:S01]  /*05f0*/  LDC.64 R10, c[0x4][R9] ;  /* 0x01000000090a7b82 */ /* 0x0000620000000a00 */
[----:B------:R-:W-:-:S02]  /*0600*/  IMAD.U32 R5, RZ, RZ, UR5 ;  /* 0x00000005ff057e24 */ /* 0x000fc4000f8e00ff */
[----:B------:R0:W-:Y:S05]  /*0610*/  STL.64 [R1+0x10], R2 ;  /* 0x0000100201007387 */ /* 0x0001ea0000100a00 */
[----:B------:R-:W-:-:S07]  /*0620*/  LEPC R20, `(.L_x_0) ;  /* 0x000000001014794e */ /* 0x000fce0000000000 */
[----:B01----:R-:W-:Y:S05]  /*0630*/  CALL.ABS.NOINC R10 ;  /* 0x000000000a007343 */ /* 0x003fea0003c00000 */
.L_x_0:
[----:B------:R-:W-:Y:S05]  /*0640*/  EXIT ;  /* 0x000000000000794d */ /* 0x000fea0003800000 */
.L_x_1:
[----:B------:R-:W-:-:S00]  /*0650*/  BRA `(.L_x_1) ;  /* 0xfffffffc00fc7947 */ /* 0x000fc0000383ffff */
[----:B------:R-:W-:-:S00]  /*0660*/  NOP ;  /* 0x0000000000007918 */ /* 0x000fc00000000000 */
        /* <DEDUP_REMOVED lines=9> */
.L_x_6:


//--------------------- .text._Z13gpuScanKernelIfLj128EEvPT_S1_j --------------------------
	.section	.text._Z13gpuScanKernelIfLj128EEvPT_S1_j,"ax",@progbits
	.align	128
        .global         _Z13gpuScanKernelIfLj128EEvPT_S1_j
        .type           _Z13gpuScanKernelIfLj128EEvPT_S1_j,@function
        .size           _Z13gpuScanKernelIfLj128EEvPT_S1_j,(.L_x_7 - _Z13gpuScanKernelIfLj128EEvPT_S1_j)
        .other          _Z13gpuScanKernelIfLj128EEvPT_S1_j,@"STO_CUDA_ENTRY STV_DEFAULT"
_Z13gpuScanKernelIfLj128EEvPT_S1_j:
.text._Z13gpuScanKernelIfLj128EEvPT_S1_j:
        /* <DEDUP_REMOVED lines=10> */
[----:B---3--:R0:W-:Y:S01]  /*00a0*/  @!P0 STG.E desc[UR6][R2.64], RZ ;  /* 0x000000ff02008986 */ /* 0x0081e2000c101906 */
[----:B------:R-:W-:Y:S05]  /*00b0*/  @!P0 EXIT ;  /* 0x000000000000894d */ /* 0x000fea0003800000 */
[----:B------:R-:W1:Y:S01]  /*00c0*/  LDCU UR4, c[0x0][0x390] ;  /* 0x00007200ff0477ac */ /* 0x000e620008000800 */
[----:B------:R-:W-:Y:S01]  /*00d0*/  IMAD.MOV.U32 R4, RZ, RZ, RZ ;  /* 0x000000ffff047224 */ /* 0x000fe200078e00ff */
[----:B------:R-:W2:Y:S01]  /*00e0*/  S2UR UR5, SR_CgaCtaId ;  /* 0x00000000000579c3 */ /* 0x000ea20000008800 */
[----:B------:R-:W-:-:S07]  /*00f0*/  ISETP.GT.U32.AND P1, PT, R0, 0x7e, PT ;  /* 0x0000007e0000780c */ /* 0x000fce0003f24070 */
[----:B------:R-:W3:Y:S01]  /*0100*/  LDC.64 R14, c[0x4][0x8] ;  /* 0x01000200ff0e7b82 */ /* 0x000ee20000000a00 */
[----:B-1----:R-:W-:-:S13]  /*0110*/  ISETP.GE.U32.AND P0, PT, R0, UR4, PT ;  /* 0x0000000400007c0c */ /* 0x002fda000bf06070 */
[----:B0-----:R-:W0:Y:S02]  /*0120*/  @!P0 LDC.64 R2, c[0x0][0x380] ;  /* 0x0000e000ff028b82 */ /* 0x001e240000000a00 */
[----:B0-----:R-:W-:-:S05]  /*0130*/  @!P0 IMAD.WIDE.U32 R2, R0, 0x4, R2 ;  /* 0x0000000400028825 */ /* 0x001fca00078e0002 */
[----:B------:R-:W4:Y:S01]  /*0140*/  @!P0 LDG.E R4, desc[UR6][R2.64] ;  /* 0x0000000602048981 */ /* 0x000f22000c1e1900 */
[----:B------:R-:W-:Y:S01]  /*0150*/  UMOV UR4, 0x400 ;  /* 0x0000040000047882 */ /* 0x000fe20000000000 */
[C---:B------:R-:W-:Y:S01]  /*0160*/  ISETP.GT.U32.AND P0, PT, R0.reuse, 0x7d, PT ;  /* 0x0000007d0000780c */ /* 0x040fe20003f04070 */
[----:B--2---:R-:W-:Y:S01]  /*0170*/  ULEA UR4, UR5, UR4, 0x18 ;  /* 0x0000000405047291 */ /* 0x004fe2000f8ec0ff */
[----:B------:R-:W-:Y:S01]  /*0180*/  STL [R1+0x8], R0 ;  /* 0x0000080001007387 */ /* 0x000fe20000100800 */
[----:B------:R-:W-:Y:S05]  /*0190*/  WARPSYNC.ALL ;  /* 0x0000000000007948 */ /* 0x000fea0003800000 */
[----:B------:R-:W-:-:S04]  /*01a0*/  LEA R11, R0, UR4, 0x2 ;  /* 0x00000004000b7c11 */ /* 0x000fc8000f8e10ff */
[----:B------:R-:W0:Y:S01]  /*01b0*/  LDCU.64 UR4, c[0x4][0x28] ;  /* 0x01000500ff0477ac */ /* 0x000e220008000a00 */
[----:B----4-:R-:W-:Y:S01]  /*01c0*/  STS [R11], R4 ;  /* 0x000000040b007388 */ /* 0x010fe20000000800 */
[----:B------:R-:W-:Y:S06]  /*01d0*/  BAR.SYNC.DEFER_BLOCKING 0x0 ;  /* 0x0000000000007b1d */ /* 0x000fec0000010000 */
[----:B------:R-:W-:Y:S04]  /*01e0*/  @!P1 LDS R5, [R11] ;  /* 0x000000000b059984 */ /* 0x000fe80000000800 */
[----:B------:R-:W1:Y:S02]  /*01f0*/  @!P1 LDS R8, [R11+0x4] ;  /* 0x000004000b089984 */ /* 0x000e640000000800 */
[----:B-1----:R-:W-:-:S05]  /*0200*/  @!P1 FADD R8, R5, R8 ;  /* 0x0000000805089221 */ /* 0x002fca0000000000 */
[----:B------:R-:W-:Y:S01]  /*0210*/  @!P1 STS [R11+0x4], R8 ;  /* 0x000004080b009388 */ /* 0x000fe20000000800 */
[----:B------:R-:W-:Y:S01]  /*0220*/  BAR.SYNC.DEFER_BLOCKING 0x0 ;  /* 0x0000000000007b1d */ /* 0x000fe20000010000 */
[----:B------:R-:W-:-:S05]  /*0230*/  ISETP.GT.U32.AND P1, PT, R0, 0x7b, PT ;  /* 0x0000007b0000780c */ /* 0x000fca0003f24070 */
        /* <DEDUP_REMOVED lines=27> */
[----:B------:R1:W-:Y:S01]  /*03f0*/  @!P0 STS [R11+0x80], R4 ;  /* 0x000080040b008388 */ /* 0x0003e20000000800 */
[----:B------:R-:W-:Y:S08]  /*0400*/  BAR.SYNC.DEFER_BLOCKING 0x0 ;  /* 0x0000000000007b1d */ /* 0x000ff00000010000 */
[----:B-1----:R-:W1:Y:S01]  /*0410*/  LDC.64 R4, c[0x4][0x18] ;  /* 0x01000600ff047b82 */ /* 0x002e620000000a00 */
[----:B------:R-:W-:Y:S04]  /*0420*/  @!P1 LDS R3, [R11] ;  /* 0x000000000b039984 */ /* 0x000fe80000000800 */
[----:B------:R-:W2:Y:S02]  /*0430*/  @!P1 LDS R8, [R11+0x100] ;  /* 0x000100000b089984 */ /* 0x000ea40000000800 */
[----:B--2---:R-:W-:Y:S01]  /*0440*/  @!P1 FADD R8, R3, R8 ;  /* 0x0000000803089221 */ /* 0x004fe20000000000 */
[----:B------:R-:W-:-:S04]  /*0450*/  IADD3 R3, PT, PT, R0, 0x2, RZ ;  /* 0x0000000200037810 */ /* 0x000fc80007ffe0ff */
[----:B------:R-:W-:Y:S01]  /*0460*/  @!P1 STS [R11+0x100], R8 ;  /* 0x000100080b009388 */ /* 0x000fe20000000800 */
[----:B------:R-:W-:-:S05]  /*0470*/  IMAD R3, R3, R0, R3 ;  /* 0x0000000003037224 */ /* 0x000fca00078e0203 */
[----:B------:R-:W-:-:S04]  /*0480*/  SHF.R.U32.HI R3, RZ, 0x1, R3 ;  /* 0x00000001ff037819 */ /* 0x000fc80000011603 */
[----:B------:R-:W-:Y:S01]  /*0490*/  I2FP.F32.U32 R9, R3 ;  /* 0x0000000300097245 */ /* 0x000fe20000201000 */
[----:B------:R2:W4:Y:S02]  /*04a0*/  I2F.F64.U32 R12, R3 ;  /* 0x00000003000c7312 */ /* 0x0005240000201800 */
[----:B--2---:R-:W-:Y:S01]  /*04b0*/  MOV R3, 0x0 ;  /* 0x0000000000037802 */ /* 0x004fe20000000f00 */
[----:B----4-:R-:W-:Y:S01]  /*04c0*/  STL.64 [R1+0x20], R12 ;  /* 0x0000200c01007387 */ /* 0x010fe20000100a00 */
[----:B------:R-:W-:Y:S08]  /*04d0*/  BAR.SYNC.DEFER_BLOCKING 0x0 ;  /* 0x0000000000007b1d */ /* 0x000ff00000010000 */
[----:B------:R-:W-:Y:S06]  /*04e0*/  BAR.SYNC.DEFER_BLOCKING 0x0 ;  /* 0x0000000000007b1d */ /* 0x000fec0000010000 */
[----:B------:R-:W2:Y:S02]  /*04f0*/  LDS R2, [R11] ;  /* 0x000000000b027984 */ /* 0x000ea40000000800 */
[----:B--2---:R-:W-:Y:S01]  /*0500*/  FSETP.NEU.AND P0, PT, R2, R9, PT ;  /* 0x000000090200720b */ /* 0x004fe20003f0d000 */
[----:B------:R-:W2:Y:S01]  /*0510*/  F2F.F64.F32 R10, R2 ;  /* 0x00000002000a7310 */ /* 0x000ea20000201800 */
[----:B------:R-:W4:Y:S11]  /*0520*/  LDC.64 R8, c[0x0][0x388] ;  /* 0x0000e200ff087b82 */ /* 0x000f360000000a00 */
[----:B---3--:R-:W3:Y:S01]  /*0530*/  @P0 LDC R14, c[0x4][0x10] ;  /* 0x01000400ff0e0b82 */ /* 0x008ee20000000800 */
[----:B--2---:R-:W-:Y:S07]  /*0540*/  STL.64 [R1+0x10], R10 ;  /* 0x0000100a01007387 */ /* 0x004fee0000100a00 */
[----:B------:R-:W2:Y:S01]  /*0550*/  @P0 LDC R15, c[0x4][0x14] ;  /* 0x01000500ff0f0b82 */ /* 0x000ea20000000800 */
[----:B----4-:R-:W-:-:S07]  /*0560*/  IMAD.WIDE.U32 R8, R0, 0x4, R8 ;  /* 0x0000000400087825 */ /* 0x010fce00078e0008 */
[----:B-1----:R-:W1:Y:S01]  /*0570*/  @P0 LDC R4, c[0x4][0x20] ;  /* 0x01000800ff040b82 */ /* 0x002e620000000800 */
[----:B------:R3:W-:Y:S07]  /*0580*/  STG.E desc[UR6][R8.64+0x4], R2 ;  /* 0x0000040208007986 */ /* 0x0007ee000c101906 */
[----:B------:R-:W4:Y:S01]  /*0590*/  @P0 LDC R5, c[0x4][0x24] ;  /* 0x01000900ff050b82 */ /* 0x000f220000000800 */
[----:B---3--:R-:W-:Y:S02]  /*05a0*/  IMAD.MOV.U32 R8, RZ, RZ, R14 ;  /* 0x000000ffff087224 */ /* 0x008fe400078e000e */
[----:B--2---:R-:W-:-:S05]  /*05b0*/  IMAD.MOV.U32 R9, RZ, RZ, R15 ;  /* 0x000000ffff097224 */ /* 0x004fca00078e000f */
[----:B------:R2:W3:Y:S01]  /*05c0*/  LDC.64 R14, c[0x4][R3] ;  /* 0x01000000030e7b82 */ /* 0x0004e20000000a00 */
[----:B------:R1:W-:Y:S02]  /*05d0*/  STL.64 [R1], R8 ;  /* 0x0000000801007387 */ /* 0x0003e40000100a00 */
[----:B-1----:R-:W-:Y:S01]  /*05e0*/  MOV R8, R4 ;  /* 0x0000000400087202 */ /* 0x002fe20000000f00 */
[----:B----4-:R-:W-:Y:S01]  /*05f0*/  IMAD.MOV.U32 R9, RZ, RZ, R5 ;  /* 0x000000ffff097224 */ /* 0x010fe200078e0005 */
[----:B0-----:R-:W-:Y:S01]  /*0600*/  MOV R5, UR5 ;  /* 0x0000000500057c02 */ /* 0x001fe20008000f00 */
[----:B------:R-:W-:-:S03]  /*0610*/  IMAD.U32 R4, RZ, RZ, UR4 ;  /* 0x00000004ff047e24 */ /* 0x000fc6000f8e00ff */
[----:B------:R2:W-:Y:S04]  /*0620*/  STL.64 [R1+0x18], R8 ;  /* 0x0000180801007387 */ /* 0x0005e80000100a00 */
[----:B------:R-:W-:-:S07]  /*0630*/  LEPC R20, `(.L_x_2) ;  /* 0x000000001014794e */ /* 0x000fce0000000000 */
[----:B--23--:R-:W-:Y:S05]  /*0640*/  CALL.ABS.NOINC R14 ;  /* 0x000000000e007343 */ /* 0x00cfea0003c00000 */
.L_x_2:
[----:B------:R-:W-:Y:S05]  /*0650*/  EXIT ;  /* 0x000000000000794d */ /* 0x000fea0003800000 */
.L_x_3:
        /* <DEDUP_REMOVED lines=10> */
.L_x_7:


//--------------------- .text._Z13gpuScanKernelIiLj128EEvPT_S1_j --------------------------
	.section	.text._Z13gpuScanKernelIiLj128EEvPT_S1_j,"ax",@progbits
	.align	128
        .global         _Z13gpuScanKernelIiLj128EEvPT_S1_j
        .type           _Z13gpuScanKernelIiLj128EEvPT_S1_j,@function
        .size           _Z13gpuScanKernelIiLj128EEvPT_S1_j,(.L_x_8 - _Z13gpuScanKernelIiLj128EEvPT_S1_j)
        .other          _Z13gpuScanKernelIiLj128EEvPT_S1_j,@"STO_CUDA_ENTRY STV_DEFAULT"
_Z13gpuScanKernelIiLj128EEvPT_S1_j:
.text._Z13gpuScanKernelIiLj128EEvPT_S1_j:
        /* <DEDUP_REMOVED lines=20> */
[----:B------:R0:W4:Y:S01]  /*0140*/  @!P0 LDG.E R0, desc[UR6][R4.64] ;  /* 0x0000000604008981 */ /* 0x000122000c1e1900 */
[----:B------:R-:W-:Y:S01]  /*0150*/  UMOV UR4, 0x400 ;  /* 0x0000040000047882 */ /* 0x000fe20000000000 */
[C---:B------:R-:W-:Y:S01]  /*0160*/  ISETP.GT.U32.AND P0, PT, R2.reuse, 0x7d, PT ;  /* 0x0000007d0200780c */ /* 0x040fe20003f04070 */
[----:B--2---:R-:W-:Y:S01]  /*0170*/  ULEA UR4, UR5, UR4, 0x18 ;  /* 0x0000000405047291 */ /* 0x004fe2000f8ec0ff */
[----:B------:R-:W-:Y:S05]  /*0180*/  WARPSYNC.ALL ;  /* 0x0000000000007948 */ /* 0x000fea0003800000 */
[C---:B------:R-:W-:Y:S01]  /*0190*/  LEA R11, R2.reuse, UR4, 0x2 ;  /* 0x00000004020b7c11 */ /* 0x040fe2000f8e10ff */
[----:B0-----:R-:W-:-:S04]  /*01a0*/  VIADD R5, R2, 0x2 ;  /* 0x0000000202057836 */ /* 0x001fc80000000000 */
[----:B------:R-:W0:Y:S01]  /*01b0*/  LDCU.64 UR4, c[0x4][0x28] ;  /* 0x01000500ff0477ac */ /* 0x000e220008000a00 */
[----:B----4-:R-:W-:Y:S01]  /*01c0*/  STS [R11], R0 ;  /* 0x000000000b007388 */ /* 0x010fe20000000800 */
[----:B------:R-:W-:Y:S06]  /*01d0*/  BAR.SYNC.DEFER_BLOCKING 0x0 ;  /* 0x0000000000007b1d */ /* 0x000fec0000010000 */
[----:B------:R-:W-:Y:S04]  /*01e0*/  @!P1 LDS R3, [R11] ;  /* 0x000000000b039984 */ /* 0x000fe80000000800 */
[----:B------:R-:W1:Y:S02]  /*01f0*/  @!P1 LDS R8, [R11+0x4] ;  /* 0x000004000b089984 */ /* 0x000e640000000800 */
[----:B-1----:R-:W-:-:S05]  /*0200*/  @!P1 IMAD.IADD R8, R3, 0x1, R8 ;  /* 0x0000000103089824 */ /* 0x002fca00078e0208 */
[----:B------:R-:W-:Y:S01]  /*0210*/  @!P1 STS [R11+0x4], R8 ;  /* 0x000004080b009388 */ /* 0x000fe20000000800 */
[----:B------:R-:W-:Y:S01]  /*0220*/  BAR.SYNC.DEFER_BLOCKING 0x0 ;  /* 0x0000000000007b1d */ /* 0x000fe20000010000 */
[----:B------:R-:W-:-:S05]  /*0230*/  ISETP.GT.U32.AND P1, PT, R2, 0x7b, PT ;  /* 0x0000007b0200780c */ /* 0x000fca0003f24070 */
[----:B------:R-:W-:Y:S04]  /*0240*/  @!P0 LDS R3, [R11] ;  /* 0x000000000b038984 */ /* 0x000fe80000000800 */
[----:B------:R-:W1:Y:S02]  /*0250*/  @!P0 LDS R4, [R11+0x8] ;  /* 0x000008000b048984 */ /* 0x000e640000000800 */
[----:B-1----:R-:W-:-:S05]  /*0260*/  @!P0 IADD3 R4, PT, PT, R3, R4, RZ ;  /* 0x0000000403048210 */ /* 0x002fca0007ffe0ff */
[----:B------:R-:W-:Y:S01]  /*0270*/  @!P0 STS [R11+0x8], R4 ;  /* 0x000008040b008388 */ /* 0x000fe20000000800 */
[----:B------:R-:W-:Y:S01]  /*0280*/  BAR.SYNC.DEFER_BLOCKING 0x0 ;  /* 0x0000000000007b1d */ /* 0x000fe20000010000 */
[----:B------:R-:W-:-:S05]  /*0290*/  ISETP.GT.U32.AND P0, PT, R2, 0x77, PT ;  /* 0x000000770200780c */ /* 0x000fca0003f04070 */
        /* <DEDUP_REMOVED lines=21> */
[----:B------:R1:W-:Y:S01]  /*03f0*/  @!P0 STS [R11+0x80], R0 ;  /* 0x000080000b008388 */ /* 0x0003e20000000800 */
[----:B------:R-:W-:Y:S01]  /*0400*/  BAR.SYNC.DEFER_BLOCKING 0x0 ;  /* 0x0000000000007b1d */ /* 0x000fe20000010000 */
[----:B-1----:R-:W-:-:S07]  /*0410*/  IMAD R0, R5, R2, R5 ;  /* 0x0000000205007224 */ /* 0x002fce00078e0205 */
[----:B------:R-:W1:Y:S01]  /*0420*/  LDC.64 R4, c[0x4][0x18] ;  /* 0x01000600ff047b82 */ /* 0x000e620000000a00 */
[----:B------:R-:W-:-:S05]  /*0430*/  SHF.R.U32.HI R0, RZ, 0x1, R0 ;  /* 0x00000001ff007819 */ /* 0x000fca0000011600 */
[----:B------:R-:W-:Y:S04]  /*0440*/  STL [R1+0x18], R0 ;  /* 0x0000180001007387 */ /* 0x000fe80000100800 */
[----:B------:R-:W-:Y:S04]  /*0450*/  @!P1 LDS R3, [R11] ;  /* 0x000000000b039984 */ /* 0x000fe80000000800 */
[----:B------:R-:W2:Y:S02]  /*0460*/  @!P1 LDS R8, [R11+0x100] ;  /* 0x000100000b089984 */ /* 0x000ea40000000800 */
[----:B--2---:R-:W-:-:S02]  /*0470*/  @!P1 IMAD.IADD R10, R3, 0x1, R8 ;  /* 0x00000001030a9824 */ /* 0x004fc400078e0208 */
[----:B------:R-:W2:Y:S03]  /*0480*/  LDC.64 R8, c[0x0][0x388] ;  /* 0x0000e200ff087b82 */ /* 0x000ea60000000a00 */
[----:B------:R4:W-:Y:S02]  /*0490*/  @!P1 STS [R11+0x100], R10 ;  /* 0x0001000a0b009388 */ /* 0x0009e40000000800 */
[----:B----4-:R-:W-:Y:S01]  /*04a0*/  MOV R10, 0x0 ;  /* 0x00000000000a7802 */ /* 0x010fe20000000f00 */
[----:B--2---:R-:W-:Y:S02]  /*04b0*/  IMAD.WIDE.U32 R8, R2, 0x4, R8 ;  /* 0x0000000402087825 */ /* 0x004fe400078e0008 */
[----:B------:R-:W-:Y:S08]  /*04c0*/  BAR.SYNC.DEFER_BLOCKING 0x0 ;  /* 0x0000000000007b1d */ /* 0x000ff00000010000 */
[----:B------:R-:W-:Y:S06]  /*04d0*/  BAR.SYNC.DEFER_BLOCKING 0x0 ;  /* 0x0000000000007b1d */ /* 0x000fec0000010000 */
[----:B------:R2:W4:Y:S02]  /*04e0*/  LDS R3, [R11] ;  /* 0x000000000b037984 */ /* 0x0005240000000800 */
[----:B--2---:R-:W2:Y:S01]  /*04f0*/  LDC.64 R10, c[0x4][R10] ;  /* 0x010000000a0a7b82 */ /* 0x004ea20000000a00 */
[----:B----4-:R-:W-:Y:S01]  /*0500*/  ISETP.NE.AND P0, PT, R3, R0, PT ;  /* 0x000000000300720c */ /* 0x010fe20003f05270 */
[----:B------:R4:W-:Y:S04]  /*0510*/  STL.64 [R1+0x8], R2 ;  /* 0x0000080201007387 */ /* 0x0009e80000100a00 */
[----:B------:R5:W-:Y:S08]  /*0520*/  STG.E desc[UR6][R8.64+0x4], R3 ;  /* 0x0000040308007986 */ /* 0x000bf0000c101906 */
[----:B---3--:R-:W4:Y:S08]  /*0530*/  @P0 LDC R12, c[0x4][0x10] ;  /* 0x01000400ff0c0b82 */ /* 0x008f300000000800 */
[----:B------:R-:W5:Y:S08]  /*0540*/  @P0 LDC R13, c[0x4][0x14] ;  /* 0x01000500ff0d0b82 */ /* 0x000f700000000800 */
[----:B-1----:R-:W1:Y:S08]  /*0550*/  @P0 LDC R4, c[0x4][0x20] ;  /* 0x01000800ff040b82 */ /* 0x002e700000000800 */
[----:B------:R-:W3:Y:S01]  /*0560*/  @P0 LDC R5, c[0x4][0x24] ;  /* 0x01000900ff050b82 */ /* 0x000ee20000000800 */
[----:B----4-:R-:W-:Y:S01]  /*0570*/  IMAD.MOV.U32 R2, RZ, RZ, R12 ;  /* 0x000000ffff027224 */ /* 0x010fe200078e000c */
[----:B-----5:R-:W-:-:S05]  /*0580*/  MOV R3, R13 ;  /* 0x0000000d00037202 */ /* 0x020fca0000000f00 */
[----:B------:R1:W-:Y:S02]  /*0590*/  STL.64 [R1], R2 ;  /* 0x0000000201007387 */ /* 0x0003e40000100a00 */
[----:B-1----:R-:W-:Y:S01]  /*05a0*/  IMAD.MOV.U32 R2, RZ, RZ, R4 ;  /* 0x000000ffff027224 */ /* 0x002fe200078e0004 */
[----:B0-----:R-:W-:Y:S01]  /*05b0*/  MOV R4, UR4 ;  /* 0x0000000400047c02 */ /* 0x001fe20008000f00 */
[----:B---3--:R-:W-:Y:S02]  /*05c0*/  IMAD.MOV.U32 R3, RZ, RZ, R5 ;  /* 0x000000ffff037224 */ /* 0x008fe400078e0005 */
[----:B------:R-:W-:-:S03]  /*05d0*/  IMAD.U32 R5, RZ, RZ, UR5 ;  /* 0x00000005ff057e24 */ /* 0x000fc6000f8e00ff */
[----:B--2---:R0:W-:Y:S04]  /*05e0*/  STL.64 [R1+0x10], R2 ;  /* 0x0000100201007387 */ /* 0x0041e80000100a00 */
[----:B------:R-:W-:-:S07]  /*05f0*/  LEPC R20, `(.L_x_4) ;  /* 0x000000001014794e */ /* 0x000fce0000000000 */
[----:B0-----:R-:W-:Y:S05]  /*0600*/  CALL.ABS.NOINC R10 ;  /* 0x000000000a007343 */ /* 0x001fea0003c00000 */
.L_x_4:
[----:B------:R-:W-:Y:S05]  /*0610*/  EXIT ;  /* 0x000000000000794d */ /* 0x000fea0003800000 */
.L_x_5:
        /* <DEDUP_REMOVED lines=14> */
.L_x_8:


//--------------------- .nv.global.init           --------------------------
	.section	.nv.global.init,"aw",@progbits
.nv.global.init:
	.type		$str$2,@object
	.size		$str$2,($str$3 - $str$2)
$str$2:
        /*0000*/ 	.byte	0x3d, 0x00
	.type		$str$3,@object
	.size		$str$3,($str - $str$3)
$str$3:
        /*0002*/ 	.byte	0x21, 0x00
	.type		$str,@object
	.size		$str,($str$1 - $str)
$str:
        /*0004*/ 	.byte	0x52, 0x49, 0x47, 0x48, 0x54, 0x00
	.type		$str$1,@object
	.size		$str$1,($str$4 - $str$1)
$str$1:
        /*000a*/ 	.byte	0x57, 0x52, 0x4f, 0x4e, 0x47, 0x00
	.type		$str$4,@object
	.size		$str$4,(.L_4 - $str$4)
$str$4:
        /*0010*/ 	.byte	0x25, 0x73, 0x3a, 0x20, 0x69, 0x20, 0x3d, 0x20, 0x25, 0x64, 0x2c, 0x20, 0x73, 0x5b, 0x69, 0x5d
        /*0020*/ 	.byte	0x20, 0x3d, 0x20, 0x25, 0x64, 0x20, 0x25, 0x73, 0x3d, 0x20, 0x25, 0x64, 0x0a, 0x00
.L_4:


//--------------------- .nv.shared._Z13gpuScanKernelIcLj128EEvPT_S1_j --------------------------
	.section	.nv.shared._Z13gpuScanKernelIcLj128EEvPT_S1_j,"aw",@nobits
	.sectionflags	@""
.nv.shared._Z13gpuScanKernelIcLj128EEvPT_S1_j:
	.zero		1152


//--------------------- .nv.shared.reserved.0     --------------------------
	.section	.nv.shared.reserved.0,"aw",@nobits
	.weak		__nv_reservedSMEM_offset_0_alias
	.size		__nv_reservedSMEM_offset_0_alias, 0, 64
	.other		__nv_reservedSMEM_offset_0_alias,@"STO_CUDA_RESERVED_SHARED STV_DEFAULT"
__nv_reservedSMEM_offset_0_alias:
	.zero		0
	.zero		64


//--------------------- .nv.shared._Z13gpuScanKernelIfLj128EEvPT_S1_j --------------------------
	.section	.nv.shared._Z13gpuScanKernelIfLj128EEvPT_S1_j,"aw",@nobits
	.sectionflags	@""
	.align	4
.nv.shared._Z13gpuScanKernelIfLj128EEvPT_S1_j:
	.zero		1536


//--------------------- .nv.shared._Z13gpuScanKernelIiLj128EEvPT_S1_j --------------------------
	.section	.nv.shared._Z13gpuScanKernelIiLj128EEvPT_S1_j,"aw",@nobits
	.sectionflags	@""
	.align	4
.nv.shared._Z13gpuScanKernelIiLj128EEvPT_S1_j:
	.zero		1536


//--------------------- .nv.constant0._Z13gpuScanKernelIcLj128EEvPT_S1_j --------------------------
	.section	.nv.constant0._Z13gpuScanKernelIcLj128EEvPT_S1_j,"a",@progbits
	.sectionflags	@""
	.align	4
.nv.constant0._Z13gpuScanKernelIcLj128EEvPT_S1_j:
	.zero		916


//--------------------- .nv.constant0._Z13gpuScanKernelIfLj128EEvPT_S1_j --------------------------
	.section	.nv.constant0._Z13gpuScanKernelIfLj128EEvPT_S1_j,"a",@progbits
	.sectionflags	@""
	.align	4
.nv.constant0._Z13gpuScanKernelIfLj128EEvPT_S1_j:
	.zero		916


//--------------------- .nv.constant0._Z13gpuScanKernelIiLj128EEvPT_S1_j --------------------------
	.section	.nv.constant0._Z13gpuScanKernelIiLj128EEvPT_S1_j,"a",@progbits
	.sectionflags	@""
	.align	4
.nv.constant0._Z13gpuScanKernelIiLj128EEvPT_S1_j:
	.zero		916


//--------------------- SYMBOLS --------------------------

	.type		.nv.reservedSmem.offset0,@object
	.size		.nv.reservedSmem.offset0,0x4
	.type		.nv.reservedSmem.cap,@object
	.size		.nv.reservedSmem.cap,0x4
	.type		vprintf,@function
